//
// Generated by NVIDIA NVVM Compiler
//
// Compiler Build ID: CL-36424714
// Cuda compilation tools, release 13.0, V13.0.88
// Based on NVVM 20.0.0
//

.version 9.0
.target sm_100
.address_size 64

	// .globl	_Z13increment_gpuPii

.visible .entry _Z13increment_gpuPii(
	.param .u64 .ptr .align 1 _Z13increment_gpuPii_param_0,
	.param .u32 _Z13increment_gpuPii_param_1
)
{
	.reg .pred 	%p<2>;
	.reg .b32 	%r<8>;
	.reg .b64 	%rd<5>;

	ld.param.u64 	%rd1, [_Z13increment_gpuPii_param_0];
	ld.param.u32 	%r2, [_Z13increment_gpuPii_param_1];
	mov.u32 	%r3, %ctaid.x;
	mov.u32 	%r4, %ntid.x;
	mov.u32 	%r5, %tid.x;
	mad.lo.s32 	%r1, %r3, %r4, %r5;
	setp.ge.s32 	%p1, %r1, %r2;
	@%p1 bra 	$L__BB0_2;
	cvta.to.global.u64 	%rd2, %rd1;
	mul.wide.s32 	%rd3, %r1, 4;
	add.s64 	%rd4, %rd2, %rd3;
	ld.global.u32 	%r6, [%rd4];
	add.s32 	%r7, %r6, 1;
	st.global.u32 	[%rd4], %r7;
$L__BB0_2:
	ret;

}


// ===== COMPILED SASS (sm_100) =====

	.target	sm_100

	.elftype	@"ET_EXEC"


//--------------------- .note.nv.tkinfo           --------------------------
	.section	.note.nv.tkinfo,"",@"SHT_NOTE"
	.sectionflags	@"SHF_NOTE_NV_TKINFO"
	.tkinfo
        /*0018*/ 	.word	0x00000002
        /*0030*/ 	.string	""
        /*0030*/ 	.string	"ptxas"
        /*0030*/ 	.string	"Cuda compilation tools, release 13.0, V13.0.88"
        /*0030*/ 	.string	"Build cuda_13.0.r13.0/compiler.36424714_0"
        /*0030*/ 	.string	"-arch sm_100 -m 64 "



//--------------------- .note.nv.cuinfo           --------------------------
	.section	.note.nv.cuinfo,"",@"SHT_NOTE"
	.sectionflags	@"SHF_NOTE_NV_CUINFO"
        /*0018*/ 	.short	0x0002
        /*001a*/ 	.short	0x0064
        /*001c*/ 	.short	0x0082
	.zero		2


//--------------------- .nv.info                  --------------------------
	.section	.nv.info,"",@"SHT_CUDA_INFO"
	.align	4


	//----- nvinfo : EIATTR_REGCOUNT
	.align		4
        /*0000*/ 	.byte	0x04, 0x2f
        /*0002*/ 	.short	(.L_1 - .L_0)
	.align		4
.L_0:
        /*0004*/ 	.word	index@(_Z13increment_gpuPii)
        /*0008*/ 	.word	0x00000008


	//----- nvinfo : EIATTR_FRAME_SIZE
	.align		4
.L_1:
        /*000c*/ 	.byte	0x04, 0x11
        /*000e*/ 	.short	(.L_3 - .L_2)
	.align		4
.L_2:
        /*0010*/ 	.word	index@(_Z13increment_gpuPii)
        /*0014*/ 	.word	0x00000000


	//----- nvinfo : EIATTR_MIN_STACK_SIZE
	.align		4
.L_3:
        /*0018*/ 	.byte	0x04, 0x12
        /*001a*/ 	.short	(.L_5 - .L_4)
	.align		4
.L_4:
        /*001c*/ 	.word	index@(_Z13increment_gpuPii)
        /*0020*/ 	.word	0x00000000
.L_5:


//--------------------- .nv.compat                --------------------------
	.section	.nv.compat,"",@"SHT_CUDA_COMPAT_INFO"
	.align	4
        /*0000*/ 	.byte	0x02, 0x09, 0x00, 0x00, 0x02, 0x02, 0x01, 0x00, 0x02, 0x05, 0x05, 0x00, 0x03, 0x07, 0x01, 0x01
        /*0010*/ 	.byte	0x02, 0x03, 0x00, 0x00, 0x02, 0x06, 0x01, 0x00, 0x04, 0x0b, 0x08, 0x00, 0x09, 0x00, 0x00, 0x00
        /*0020*/ 	.byte	0x00, 0x00, 0x00, 0x00


//--------------------- .nv.info._Z13increment_gpuPii --------------------------
	.section	.nv.info._Z13increment_gpuPii,"",@"SHT_CUDA_INFO"
	.sectionflags	@""
	.align	4


	//----- nvinfo : EIATTR_CUDA_API_VERSION
	.align		4
        /*0000*/ 	.byte	0x04, 0x37
        /*0002*/ 	.short	(.L_7 - .L_6)
.L_6:
        /*0004*/ 	.word	0x00000082


	//----- nvinfo : EIATTR_KPARAM_INFO
	.align		4
.L_7:
        /*0008*/ 	.byte	0x04, 0x17
        /*000a*/ 	.short	(.L_9 - .L_8)
.L_8:
        /*000c*/ 	.word	0x00000000
        /*0010*/ 	.short	0x0001
        /*0012*/ 	.short	0x0008
        /*0014*/ 	.byte	0x00, 0xf0, 0x11, 0x00


	//----- nvinfo : EIATTR_KPARAM_INFO
	.align		4
.L_9:
        /*0018*/ 	.byte	0x04, 0x17
        /*001a*/ 	.short	(.L_11 - .L_10)
.L_10:
        /*001c*/ 	.word	0x00000000
        /*0020*/ 	.short	0x0000
        /*0022*/ 	.short	0x0000
        /*0024*/ 	.byte	0x00, 0xf5, 0x21, 0x00


	//----- nvinfo : EIATTR_SPARSE_MMA_MASK
	.align		4
.L_11:
        /*0028*/ 	.byte	0x03, 0x50
        /*002a*/ 	.short	0x0000


	//----- nvinfo : EIATTR_MAXREG_COUNT
	.align		4
        /*002c*/ 	.byte	0x03, 0x1b
        /*002e*/ 	.short	0x00ff


	//----- nvinfo : EIATTR_MERCURY_ISA_VERSION
	.align		4
        /*0030*/ 	.byte	0x03, 0x5f
        /*0032*/ 	.short	0x0101


	//----- nvinfo : EIATTR_VRC_CTA_INIT_COUNT
	.align		4
        /*0034*/ 	.byte	0x02, 0x4a
	.zero		1
	.zero		1


	//----- nvinfo : EIATTR_EXIT_INSTR_OFFSETS
	.align		4
        /*0038*/ 	.byte	0x04, 0x1c
        /*003a*/ 	.short	(.L_13 - .L_12)


	//   ....[0]....
.L_12:
        /*003c*/ 	.word	0x00000070


	//   ....[1]....
        /*0040*/ 	.word	0x000000e0


	//----- nvinfo : EIATTR_CBANK_PARAM_SIZE
	.align		4
.L_13:
        /*0044*/ 	.byte	0x03, 0x19
        /*0046*/ 	.short	0x000c


	//----- nvinfo : EIATTR_PARAM_CBANK
	.align		4
        /*0048*/ 	.byte	0x04, 0x0a
        /*004a*/ 	.short	(.L_15 - .L_14)
	.align		4
.L_14:
        /*004c*/ 	.word	index@(.nv.constant0._Z13increment_gpuPii)
        /*0050*/ 	.short	0x0380
        /*0052*/ 	.short	0x000c


	//----- nvinfo : EIATTR_SW_WAR
	.align		4
.L_15:
        /*0054*/ 	.byte	0x04, 0x36
        /*0056*/ 	.short	(.L_17 - .L_16)
.L_16:
        /*0058*/ 	.word	0x00000008
.L_17:


//--------------------- .nv.callgraph             --------------------------
	.section	.nv.callgraph,"",@"SHT_CUDA_CALLGRAPH"
	.align	4
	.sectionentsize	8
	.align		4
        /*0000*/ 	.word	0x00000000
	.align		4
        /*0004*/ 	.word	0xffffffff
	.align		4
        /*0008*/ 	.word	0x00000000
	.align		4
        /*000c*/ 	.word	0xfffffffe
	.align		4
        /*0010*/ 	.word	0x00000000
	.align		4
        /*0014*/ 	.word	0xfffffffd
	.align		4
        /*0018*/ 	.word	0x00000000
	.align		4
        /*001c*/ 	.word	0xfffffffc


//--------------------- .text._Z13increment_gpuPii --------------------------
	.section	.text._Z13increment_gpuPii,"ax",@progbits
	.align	128
        .global         _Z13increment_gpuPii
        .type           _Z13increment_gpuPii,@function
        .size           _Z13increment_gpuPii,(.L_x_1 - _Z13increment_gpuPii)
        .other          _Z13increment_gpuPii,@"STO_CUDA_ENTRY STV_DEFAULT"
_Z13increment_gpuPii:
.text._Z13increment_gpuPii:
[----:B------:R-:W-:Y:S01]  /*0000*/  LDC R1, c[0x0][0x37c] ;  /* 0x0000df00ff017b82 */ /* 0x000fe20000000800 */
[----:B------:R-:W0:Y:S07]  /*0010*/  S2R R0, SR_TID.X ;  /* 0x0000000000007919 */ /* 0x000e2e0000002100 */
[----:B------:R-:W0:Y:S01]  /*0020*/  S2UR UR4, SR_CTAID.X ;  /* 0x00000000000479c3 */ /* 0x000e220000002500 */
[----:B------:R-:W1:Y:S07]  /*0030*/  LDCU UR5, c[0x0][0x388] ;  /* 0x00007100ff0577ac */ /* 0x000e6e0008000800 */
[----:B------:R-:W0:Y:S02]  /*0040*/  LDC R5, c[0x0][0x360] ;  /* 0x0000d800ff057b82 */ /* 0x000e240000000800 */
[----:B0-----:R-:W-:-:S05]  /*0050*/  IMAD R5, R5, UR4, R0 ;  /* 0x0000000405057c24 */ /* 0x001fca000f8e0200 */
[----:B-1----:R-:W-:-:S13]  /*0060*/  ISETP.GE.AND P0, PT, R5, UR5, PT ;  /* 0x0000000505007c0c */ /* 0x002fda000bf06270 */
[----:B------:R-:W-:Y:S05]  /*0070*/  @P0 EXIT ;  /* 0x000000000000094d */ /* 0x000fea0003800000 */
[----:B------:R-:W0:Y:S01]  /*0080*/  LDC.64 R2, c[0x0][0x380] ;  /* 0x0000e000ff027b82 */ /* 0x000e220000000a00 */
[----:B------:R-:W1:Y:S01]  /*0090*/  LDCU.64 UR4, c[0x0][0x358] ;  /* 0x00006b00ff0477ac */ /* 0x000e620008000a00 */
[----:B0-----:R-:W-:-:S05]  /*00a0*/  IMAD.WIDE R2, R5, 0x4, R2 ;  /* 0x0000000405027825 */ /* 0x001fca00078e0202 */
[----:B-1----:R-:W2:Y:S02]  /*00b0*/  LDG.E R0, desc[UR4][R2.64] ;  /* 0x0000000402007981 */ /* 0x002ea4000c1e1900 */
[----:B--2---:R-:W-:-:S05]  /*00c0*/  IADD3 R5, PT, PT, R0, 0x1, RZ ;  /* 0x0000000100057810 */ /* 0x004fca0007ffe0ff */
[----:B------:R-:W-:Y:S01]  /*00d0*/  STG.E desc[UR4][R2.64], R5 ;  /* 0x0000000502007986 */ /* 0x000fe2000c101904 */
[----:B------:R-:W-:Y:S05]  /*00e0*/  EXIT ;  /* 0x000000000000794d */ /* 0x000fea0003800000 */
.L_x_0:
[----:B------:R-:W-:-:S00]  /*00f0*/  BRA `(.L_x_0) ;  /* 0xfffffffc00fc7947 */ /* 0x000fc0000383ffff */
[----:B------:R-:W-:-:S00]  /*0100*/  NOP ;  /* 0x0000000000007918 */ /* 0x000fc00000000000 */
[----:B------:R-:W-:-:S00]  /*0110*/  NOP ;  /* 0x0000000000007918 */ /* 0x000fc00000000000 */
[----:B------:R-:W-:-:S00]  /*0120*/  NOP ;  /* 0x0000000000007918 */ /* 0x000fc00000000000 */
[----:B------:R-:W-:-:S00]  /*0130*/  NOP ;  /* 0x0000000000007918 */ /* 0x000fc00000000000 */
[----:B------:R-:W-:-:S00]  /*0140*/  NOP ;  /* 0x0000000000007918 */ /* 0x000fc00000000000 */
[----:B------:R-:W-:-:S00]  /*0150*/  NOP ;  /* 0x0000000000007918 */ /* 0x000fc00000000000 */
[----:B------:R-:W-:-:S00]  /*0160*/  NOP ;  /* 0x0000000000007918 */ /* 0x000fc00000000000 */
[----:B------:R-:W-:-:S00]  /*0170*/  NOP ;  /* 0x0000000000007918 */ /* 0x000fc00000000000 */
.L_x_1:


//--------------------- .nv.shared.reserved.0     --------------------------
	.section	.nv.shared.reserved.0,"aw",@nobits
	.weak		__nv_reservedSMEM_offset_0_alias
	.size		__nv_reservedSMEM_offset_0_alias, 0, 64
	.other		__nv_reservedSMEM_offset_0_alias,@"STO_CUDA_RESERVED_SHARED STV_DEFAULT"
__nv_reservedSMEM_offset_0_alias:
	.zero		0
	.zero		64


//--------------------- .nv.constant0._Z13increment_gpuPii --------------------------
	.section	.nv.constant0._Z13increment_gpuPii,"a",@progbits
	.sectionflags	@""
	.align	4
.nv.constant0._Z13increment_gpuPii:
	.zero		908


//--------------------- SYMBOLS --------------------------

	.type		.nv.reservedSmem.offset0,@object
	.size		.nv.reservedSmem.offset0,0x4
